//
// Generated by NVIDIA NVVM Compiler
//
// Compiler Build ID: CL-36424714
// Cuda compilation tools, release 13.0, V13.0.88
// Based on NVVM 20.0.0
//

.version 9.0
.target sm_100
.address_size 64

	// .globl	_Z18compute_mandelbrotPh
.global .align 8 .f64 c_x_min;
.global .align 8 .f64 c_x_max;
.global .align 8 .f64 c_y_min;
.global .align 8 .f64 c_y_max;
.global .align 8 .f64 pixel_width;
.global .align 8 .f64 pixel_height;
.global .align 4 .u32 iteration_max = 200;
.global .align 4 .u32 image_size;
.global .align 4 .u32 image_buffer_size;
.global .align 4 .u32 num_threads;
.global .align 4 .u32 th_per_block;
.global .align 4 .u32 pixels_per_thread;
.global .align 4 .u32 gradient_size = 16;
.global .align 4 .b8 colors[204] = {66, 0, 0, 0, 30, 0, 0, 0, 15, 0, 0, 0, 25, 0, 0, 0, 7, 0, 0, 0, 26, 0, 0, 0, 9, 0, 0, 0, 1, 0, 0, 0, 47, 0, 0, 0, 4, 0, 0, 0, 4, 0, 0, 0, 73, 0, 0, 0, 0, 0, 0, 0, 7, 0, 0, 0, 100, 0, 0, 0, 12, 0, 0, 0, 44, 0, 0, 0, 138, 0, 0, 0, 24, 0, 0, 0, 82, 0, 0, 0, 177, 0, 0, 0, 57, 0, 0, 0, 125, 0, 0, 0, 209, 0, 0, 0, 134, 0, 0, 0, 181, 0, 0, 0, 229, 0, 0, 0, 211, 0, 0, 0, 236, 0, 0, 0, 248, 0, 0, 0, 241, 0, 0, 0, 233, 0, 0, 0, 191, 0, 0, 0, 248, 0, 0, 0, 201, 0, 0, 0, 95, 0, 0, 0, 255, 0, 0, 0, 170, 0, 0, 0, 0, 0, 0, 0, 204, 0, 0, 0, 128, 0, 0, 0, 0, 0, 0, 0, 153, 0, 0, 0, 87, 0, 0, 0, 0, 0, 0, 0, 106, 0, 0, 0, 52, 0, 0, 0, 3, 0, 0, 0, 16, 0, 0, 0, 16, 0, 0, 0, 16};

.visible .entry _Z18compute_mandelbrotPh(
	.param .u64 .ptr .align 1 _Z18compute_mandelbrotPh_param_0
)
{
	.reg .pred 	%p<11>;
	.reg .b32 	%r<47>;
	.reg .b64 	%rd<23>;
	.reg .b64 	%fd<29>;

	ld.param.u64 	%rd5, [_Z18compute_mandelbrotPh_param_0];
	cvta.to.global.u64 	%rd1, %rd5;
	mov.u32 	%r15, %ctaid.x;
	mov.u32 	%r16, %nctaid.x;
	mov.u32 	%r17, %ctaid.y;
	mad.lo.s32 	%r18, %r16, %r17, %r15;
	mov.u32 	%r19, %tid.x;
	mov.u32 	%r20, %ntid.x;
	mov.u32 	%r21, %tid.y;
	mad.lo.s32 	%r22, %r20, %r21, %r19;
	ld.global.u32 	%r23, [th_per_block];
	mad.lo.s32 	%r24, %r23, %r18, %r22;
	ld.global.u32 	%r1, [pixels_per_thread];
	mul.lo.s32 	%r42, %r24, %r1;
	ld.global.u32 	%r25, [image_buffer_size];
	not.b32 	%r26, %r24;
	add.s32 	%r3, %r25, %r26;
	setp.gt.s32 	%p1, %r42, %r3;
	@%p1 bra 	$L__BB0_11;
	add.s32 	%r4, %r42, %r1;
	mov.u64 	%rd12, colors;
$L__BB0_2:
	ld.global.u32 	%r28, [image_size];
	div.s32 	%r29, %r42, %r28;
	mul.lo.s32 	%r30, %r29, %r28;
	sub.s32 	%r31, %r42, %r30;
	ld.global.f64 	%fd11, [c_y_min];
	cvt.rn.f64.s32 	%fd12, %r29;
	ld.global.f64 	%fd13, [pixel_height];
	fma.rn.f64 	%fd14, %fd13, %fd12, %fd11;
	abs.f64 	%fd15, %fd14;
	mul.f64 	%fd16, %fd13, 0d3FE0000000000000;
	setp.lt.f64 	%p2, %fd15, %fd16;
	selp.f64 	%fd1, 0d0000000000000000, %fd14, %p2;
	ld.global.f64 	%fd17, [c_x_min];
	cvt.rn.f64.s32 	%fd18, %r31;
	ld.global.f64 	%fd19, [pixel_width];
	fma.rn.f64 	%fd2, %fd19, %fd18, %fd17;
	ld.global.u32 	%r6, [iteration_max];
	setp.lt.s32 	%p3, %r6, 1;
	mov.b32 	%r44, 0;
	@%p3 bra 	$L__BB0_5;
	mov.b32 	%r44, 0;
	mov.f64 	%fd25, 0d0000000000000000;
	mov.f64 	%fd26, %fd25;
	mov.f64 	%fd27, %fd25;
	mov.f64 	%fd28, %fd25;
$L__BB0_4:
	add.f64 	%fd21, %fd25, %fd25;
	fma.rn.f64 	%fd26, %fd26, %fd21, %fd1;
	sub.f64 	%fd22, %fd27, %fd28;
	add.f64 	%fd25, %fd2, %fd22;
	mul.f64 	%fd27, %fd25, %fd25;
	mul.f64 	%fd28, %fd26, %fd26;
	add.s32 	%r44, %r44, 1;
	setp.lt.s32 	%p4, %r44, %r6;
	add.f64 	%fd23, %fd28, %fd27;
	setp.lt.f64 	%p5, %fd23, 0d4010000000000000;
	and.pred  	%p6, %p4, %p5;
	@%p6 bra 	$L__BB0_4;
$L__BB0_5:
	setp.ne.s32 	%p7, %r44, %r6;
	@%p7 bra 	$L__BB0_7;
	ld.global.u32 	%r37, [gradient_size];
	mul.wide.s32 	%rd11, %r37, 12;
	add.s64 	%rd13, %rd12, %rd11;
	ld.global.u32 	%r38, [%rd13];
	mul.lo.s32 	%r45, %r42, 3;
	cvt.s64.s32 	%rd14, %r45;
	add.s64 	%rd15, %rd1, %rd14;
	st.global.u8 	[%rd15], %r38;
	ld.global.u32 	%r39, [gradient_size];
	mul.wide.s32 	%rd16, %r39, 12;
	add.s64 	%rd17, %rd12, %rd16;
	ld.global.u32 	%r40, [%rd17+4];
	st.global.u8 	[%rd15+1], %r40;
	ld.global.s32 	%rd22, [gradient_size];
	bra.uni 	$L__BB0_8;
$L__BB0_7:
	ld.global.u32 	%r33, [gradient_size];
	rem.s32 	%r34, %r44, %r33;
	cvt.u64.u32 	%rd22, %r34;
	mul.wide.u32 	%rd6, %r34, 12;
	add.s64 	%rd8, %rd12, %rd6;
	ld.global.u32 	%r35, [%rd8];
	mul.lo.s32 	%r45, %r42, 3;
	cvt.s64.s32 	%rd9, %r45;
	add.s64 	%rd10, %rd1, %rd9;
	st.global.u8 	[%rd10], %r35;
	ld.global.u32 	%r36, [%rd8+4];
	st.global.u8 	[%rd10+1], %r36;
$L__BB0_8:
	mad.lo.s64 	%rd19, %rd22, 12, %rd12;
	ld.global.u32 	%r41, [%rd19+8];
	cvt.s64.s32 	%rd20, %r45;
	add.s64 	%rd21, %rd1, %rd20;
	st.global.u8 	[%rd21+2], %r41;
	add.s32 	%r46, %r42, 1;
	setp.ne.s32 	%p8, %r46, %r4;
	@%p8 bra 	$L__BB0_10;
	setp.le.s32 	%p9, %r3, %r42;
	mov.u32 	%r46, %r3;
	@%p9 bra 	$L__BB0_11;
$L__BB0_10:
	setp.le.s32 	%p10, %r46, %r3;
	mov.u32 	%r42, %r46;
	@%p10 bra 	$L__BB0_2;
$L__BB0_11:
	ret;

}


// ===== COMPILED SASS (sm_100) =====

	.target	sm_100

	.elftype	@"ET_EXEC"


//--------------------- .note.nv.tkinfo           --------------------------
	.section	.note.nv.tkinfo,"",@"SHT_NOTE"
	.sectionflags	@"SHF_NOTE_NV_TKINFO"
	.tkinfo
        /*0018*/ 	.word	0x00000002
        /*0030*/ 	.string	""
        /*0030*/ 	.string	"ptxas"
        /*0030*/ 	.string	"Cuda compilation tools, release 13.0, V13.0.88"
        /*0030*/ 	.string	"Build cuda_13.0.r13.0/compiler.36424714_0"
        /*0030*/ 	.string	"-arch sm_100 -m 64 "



//--------------------- .note.nv.cuinfo           --------------------------
	.section	.note.nv.cuinfo,"",@"SHT_NOTE"
	.sectionflags	@"SHF_NOTE_NV_CUINFO"
        /*0018*/ 	.short	0x0002
        /*001a*/ 	.short	0x0064
        /*001c*/ 	.short	0x0082
	.zero		2


//--------------------- .nv.info                  --------------------------
	.section	.nv.info,"",@"SHT_CUDA_INFO"
	.align	4


	//----- nvinfo : EIATTR_REGCOUNT
	.align		4
        /*0000*/ 	.byte	0x04, 0x2f
        /*0002*/ 	.short	(.L_15 - .L_14)
	.align		4
.L_14:
        /*0004*/ 	.word	index@(_Z18compute_mandelbrotPh)
        /*0008*/ 	.word	0x00000018


	//----- nvinfo : EIATTR_FRAME_SIZE
	.align		4
.L_15:
        /*000c*/ 	.byte	0x04, 0x11
        /*000e*/ 	.short	(.L_17 - .L_16)
	.align		4
.L_16:
        /*0010*/ 	.word	index@(_Z18compute_mandelbrotPh)
        /*0014*/ 	.word	0x00000000


	//----- nvinfo : EIATTR_MIN_STACK_SIZE
	.align		4
.L_17:
        /*0018*/ 	.byte	0x04, 0x12
        /*001a*/ 	.short	(.L_19 - .L_18)
	.align		4
.L_18:
        /*001c*/ 	.word	index@(_Z18compute_mandelbrotPh)
        /*0020*/ 	.word	0x00000000
.L_19:


//--------------------- .nv.compat                --------------------------
	.section	.nv.compat,"",@"SHT_CUDA_COMPAT_INFO"
	.align	4
        /*0000*/ 	.byte	0x02, 0x09, 0x00, 0x00, 0x02, 0x02, 0x01, 0x00, 0x02, 0x05, 0x05, 0x00, 0x03, 0x07, 0x01, 0x01
        /*0010*/ 	.byte	0x02, 0x03, 0x00, 0x00, 0x02, 0x06, 0x01, 0x00, 0x04, 0x0b, 0x08, 0x00, 0x01, 0x00, 0x00, 0x00
        /*0020*/ 	.byte	0x00, 0x00, 0x00, 0x00


//--------------------- .nv.info._Z18compute_mandelbrotPh --------------------------
	.section	.nv.info._Z18compute_mandelbrotPh,"",@"SHT_CUDA_INFO"
	.sectionflags	@""
	.align	4


	//----- nvinfo : EIATTR_CUDA_API_VERSION
	.align		4
        /*0000*/ 	.byte	0x04, 0x37
        /*0002*/ 	.short	(.L_21 - .L_20)
.L_20:
        /*0004*/ 	.word	0x00000082


	//----- nvinfo : EIATTR_KPARAM_INFO
	.align		4
.L_21:
        /*0008*/ 	.byte	0x04, 0x17
        /*000a*/ 	.short	(.L_23 - .L_22)
.L_22:
        /*000c*/ 	.word	0x00000000
        /*0010*/ 	.short	0x0000
        /*0012*/ 	.short	0x0000
        /*0014*/ 	.byte	0x00, 0xf5, 0x21, 0x00


	//----- nvinfo : EIATTR_SPARSE_MMA_MASK
	.align		4
.L_23:
        /*0018*/ 	.byte	0x03, 0x50
        /*001a*/ 	.short	0x0000


	//----- nvinfo : EIATTR_MAXREG_COUNT
	.align		4
        /*001c*/ 	.byte	0x03, 0x1b
        /*001e*/ 	.short	0x00ff


	//----- nvinfo : EIATTR_MERCURY_ISA_VERSION
	.align		4
        /*0020*/ 	.byte	0x03, 0x5f
        /*0022*/ 	.short	0x0101


	//----- nvinfo : EIATTR_VRC_CTA_INIT_COUNT
	.align		4
        /*0024*/ 	.byte	0x02, 0x4a
	.zero		1
	.zero		1


	//----- nvinfo : EIATTR_EXIT_INSTR_OFFSETS
	.align		4
        /*0028*/ 	.byte	0x04, 0x1c
        /*002a*/ 	.short	(.L_25 - .L_24)


	//   ....[0]....
.L_24:
        /*002c*/ 	.word	0x00000150


	//   ....[1]....
        /*0030*/ 	.word	0x00000a90


	//   ....[2]....
        /*0034*/ 	.word	0x00000af0


	//----- nvinfo : EIATTR_CRS_STACK_SIZE
	.align		4
.L_25:
        /*0038*/ 	.byte	0x04, 0x1e
        /*003a*/ 	.short	(.L_27 - .L_26)
.L_26:
        /*003c*/ 	.word	0x00000000


	//----- nvinfo : EIATTR_CBANK_PARAM_SIZE
	.align		4
.L_27:
        /*0040*/ 	.byte	0x03, 0x19
        /*0042*/ 	.short	0x0008


	//----- nvinfo : EIATTR_PARAM_CBANK
	.align		4
        /*0044*/ 	.byte	0x04, 0x0a
        /*0046*/ 	.short	(.L_29 - .L_28)
	.align		4
.L_28:
        /*0048*/ 	.word	index@(.nv.constant0._Z18compute_mandelbrotPh)
        /*004c*/ 	.short	0x0380
        /*004e*/ 	.short	0x0008


	//----- nvinfo : EIATTR_SW_WAR
	.align		4
.L_29:
        /*0050*/ 	.byte	0x04, 0x36
        /*0052*/ 	.short	(.L_31 - .L_30)
.L_30:
        /*0054*/ 	.word	0x00000008
.L_31:


//--------------------- .nv.callgraph             --------------------------
	.section	.nv.callgraph,"",@"SHT_CUDA_CALLGRAPH"
	.align	4
	.sectionentsize	8
	.align		4
        /*0000*/ 	.word	0x00000000
	.align		4
        /*0004*/ 	.word	0xffffffff
	.align		4
        /*0008*/ 	.word	0x00000000
	.align		4
        /*000c*/ 	.word	0xfffffffe
	.align		4
        /*0010*/ 	.word	0x00000000
	.align		4
        /*0014*/ 	.word	0xfffffffd
	.align		4
        /*0018*/ 	.word	0x00000000
	.align		4
        /*001c*/ 	.word	0xfffffffc


//--------------------- .nv.constant4             --------------------------
	.section	.nv.constant4,"a",@progbits
	.align	8
	.align		8
.nv.constant4:
        /*0000*/ 	.dword	c_x_min
	.align		8
        /*0008*/ 	.dword	c_x_max
	.align		8
        /*0010*/ 	.dword	c_y_min
	.align		8
        /*0018*/ 	.dword	c_y_max
	.align		8
        /*0020*/ 	.dword	pixel_width
	.align		8
        /*0028*/ 	.dword	pixel_height
	.align		8
        /*0030*/ 	.dword	iteration_max
	.align		8
        /*0038*/ 	.dword	image_size
	.align		8
        /*0040*/ 	.dword	image_buffer_size
	.align		8
        /*0048*/ 	.dword	num_threads
	.align		8
        /*0050*/ 	.dword	th_per_block
	.align		8
        /*0058*/ 	.dword	pixels_per_thread
	.align		8
        /*0060*/ 	.dword	gradient_size
	.align		8
        /*0068*/ 	.dword	colors


//--------------------- .text._Z18compute_mandelbrotPh --------------------------
	.section	.text._Z18compute_mandelbrotPh,"ax",@progbits
	.align	128
        .global         _Z18compute_mandelbrotPh
        .type           _Z18compute_mandelbrotPh,@function
        .size           _Z18compute_mandelbrotPh,(.L_x_9 - _Z18compute_mandelbrotPh)
        .other          _Z18compute_mandelbrotPh,@"STO_CUDA_ENTRY STV_DEFAULT"
_Z18compute_mandelbrotPh:
.text._Z18compute_mandelbrotPh:
[----:B------:R-:W-:Y:S08]  /*0000*/  LDC R1, c[0x0][0x37c] ;  /* 0x0000df00ff017b82 */ /* 0x000ff00000000800 */
[----:B------:R-:W0:Y:S01]  /*0010*/  LDC.64 R2, c[0x4][0x50] ;  /* 0x01001400ff027b82 */ /* 0x000e220000000a00 */
[----:B------:R-:W0:Y:S07]  /*0020*/  LDCU.64 UR8, c[0x0][0x358] ;  /* 0x00006b00ff0877ac */ /* 0x000e2e0008000a00 */
[----:B------:R-:W1:Y:S08]  /*0030*/  LDC.64 R4, c[0x4][0x58] ;  /* 0x01001600ff047b82 */ /* 0x000e700000000a00 */
[----:B------:R-:W2:Y:S01]  /*0040*/  LDC.64 R6, c[0x4][0x40] ;  /* 0x01001000ff067b82 */ /* 0x000ea20000000a00 */
[----:B0-----:R-:W3:Y:S04]  /*0050*/  LDG.E R3, desc[UR8][R2.64] ;  /* 0x0000000802037981 */ /* 0x001ee8000c1e1900 */
[----:B-1----:R0:W4:Y:S04]  /*0060*/  LDG.E R4, desc[UR8][R4.64] ;  /* 0x0000000804047981 */ /* 0x002128000c1e1900 */
[----:B--2---:R-:W2:Y:S01]  /*0070*/  LDG.E R6, desc[UR8][R6.64] ;  /* 0x0000000806067981 */ /* 0x004ea2000c1e1900 */
[----:B------:R-:W-:Y:S01]  /*0080*/  S2UR UR4, SR_CTAID.X ;  /* 0x00000000000479c3 */ /* 0x000fe20000002500 */
[----:B------:R-:W1:Y:S01]  /*0090*/  LDCU UR5, c[0x0][0x370] ;  /* 0x00006e00ff0577ac */ /* 0x000e620008000800 */
[----:B------:R-:W5:Y:S01]  /*00a0*/  S2R R0, SR_TID.X ;  /* 0x0000000000007919 */ /* 0x000f620000002100 */
[----:B------:R-:W5:Y:S01]  /*00b0*/  LDCU UR7, c[0x0][0x360] ;  /* 0x00006c00ff0777ac */ /* 0x000f620008000800 */
[----:B------:R-:W5:Y:S04]  /*00c0*/  S2R R9, SR_TID.Y ;  /* 0x0000000000097919 */ /* 0x000f680000002200 */
[----:B------:R-:W1:Y:S02]  /*00d0*/  S2UR UR6, SR_CTAID.Y ;  /* 0x00000000000679c3 */ /* 0x000e640000002600 */
[----:B-1----:R-:W-:Y:S01]  /*00e0*/  UIMAD UR4, UR5, UR6, UR4 ;  /* 0x00000006050472a4 */ /* 0x002fe2000f8e0204 */
[----:B-----5:R-:W-:-:S05]  /*00f0*/  IMAD R0, R9, UR7, R0 ;  /* 0x0000000709007c24 */ /* 0x020fca000f8e0200 */
[----:B---3--:R-:W-:-:S05]  /*0100*/  IMAD R0, R3, UR4, R0 ;  /* 0x0000000403007c24 */ /* 0x008fca000f8e0200 */
[----:B0-----:R-:W-:Y:S01]  /*0110*/  LOP3.LUT R5, RZ, R0, RZ, 0x33, !PT ;  /* 0x00000000ff057212 */ /* 0x001fe200078e33ff */
[----:B----4-:R-:W-:-:S04]  /*0120*/  IMAD R3, R0, R4, RZ ;  /* 0x0000000400037224 */ /* 0x010fc800078e02ff */
[----:B--2---:R-:W-:-:S05]  /*0130*/  IMAD.IADD R0, R6, 0x1, R5 ;  /* 0x0000000106007824 */ /* 0x004fca00078e0205 */
[----:B------:R-:W-:-:S13]  /*0140*/  ISETP.GT.AND P0, PT, R3, R0, PT ;  /* 0x000000000300720c */ /* 0x000fda0003f04270 */
[----:B------:R-:W-:Y:S05]  /*0150*/  @P0 EXIT ;  /* 0x000000000000094d */ /* 0x000fea0003800000 */
[----:B------:R-:W-:-:S07]  /*0160*/  IMAD.IADD R2, R4, 0x1, R3 ;  /* 0x0000000104027824 */ /* 0x000fce00078e0203 */
.L_x_7:
[----:B0-----:R-:W0:Y:S02]  /*0170*/  LDC.64 R14, c[0x4][0x38] ;  /* 0x01000e00ff0e7b82 */ /* 0x001e240000000a00 */
[----:B0-----:R-:W2:Y:S06]  /*0180*/  LDG.E R14, desc[UR8][R14.64] ;  /* 0x000000080e0e7981 */ /* 0x001eac000c1e1900 */
[----:B------:R-:W0:Y:S08]  /*0190*/  LDC.64 R10, c[0x4][0x10] ;  /* 0x01000400ff0a7b82 */ /* 0x000e300000000a00 */
[----:B------:R-:W1:Y:S08]  /*01a0*/  LDC.64 R12, c[0x4][0x28] ;  /* 0x01000a00ff0c7b82 */ /* 0x000e700000000a00 */
[----:B------:R-:W3:Y:S08]  /*01b0*/  LDC.64 R18, c[0x4][0x30] ;  /* 0x01000c00ff127b82 */ /* 0x000ef00000000a00 */
[----:B------:R-:W4:Y:S01]  /*01c0*/  LDC.64 R6, c[0x4][RZ] ;  /* 0x01000000ff067b82 */ /* 0x000f220000000a00 */
[----:B0-----:R-:W5:Y:S07]  /*01d0*/  LDG.E.64 R10, desc[UR8][R10.64] ;  /* 0x000000080a0a7981 */ /* 0x001f6e000c1e1b00 */
[----:B------:R-:W0:Y:S01]  /*01e0*/  LDC.64 R4, c[0x4][0x20] ;  /* 0x01000800ff047b82 */ /* 0x000e220000000a00 */
[----:B-1----:R-:W5:Y:S04]  /*01f0*/  LDG.E.64 R12, desc[UR8][R12.64] ;  /* 0x000000080c0c7981 */ /* 0x002f68000c1e1b00 */
[----:B---3--:R1:W3:Y:S04]  /*0200*/  LDG.E R8, desc[UR8][R18.64] ;  /* 0x0000000812087981 */ /* 0x0082e8000c1e1900 */
[----:B----4-:R-:W4:Y:S04]  /*0210*/  LDG.E.64 R6, desc[UR8][R6.64] ;  /* 0x0000000806067981 */ /* 0x010f28000c1e1b00 */
[----:B0-----:R-:W4:Y:S01]  /*0220*/  LDG.E.64 R4, desc[UR8][R4.64] ;  /* 0x0000000804047981 */ /* 0x001f22000c1e1b00 */
[----:B-1----:R-:W-:-:S02]  /*0230*/  IABS R18, R3 ;  /* 0x0000000300127213 */ /* 0x002fc40000000000 */
[----:B--2---:R-:W-:-:S04]  /*0240*/  IABS R9, R14 ;  /* 0x0000000e00097213 */ /* 0x004fc80000000000 */
[----:B------:R-:W0:Y:S08]  /*0250*/  I2F.RP R15, R9 ;  /* 0x00000009000f7306 */ /* 0x000e300000209400 */
[----:B0-----:R-:W0:Y:S02]  /*0260*/  MUFU.RCP R15, R15 ;  /* 0x0000000f000f7308 */ /* 0x001e240000001000 */
[----:B0-----:R-:W-:-:S06]  /*0270*/  VIADD R16, R15, 0xffffffe ;  /* 0x0ffffffe0f107836 */ /* 0x001fcc0000000000 */
[----:B------:R0:W1:Y:S02]  /*0280*/  F2I.FTZ.U32.TRUNC.NTZ R17, R16 ;  /* 0x0000001000117305 */ /* 0x000064000021f000 */
[----:B0-----:R-:W-:Y:S01]  /*0290*/  IMAD.MOV.U32 R16, RZ, RZ, RZ ;  /* 0x000000ffff107224 */ /* 0x001fe200078e00ff */
[----:B-1----:R-:W-:-:S05]  /*02a0*/  IADD3 R20, PT, PT, RZ, -R17, RZ ;  /* 0x80000011ff147210 */ /* 0x002fca0007ffe0ff */
[----:B------:R-:W-:Y:S01]  /*02b0*/  IMAD R19, R20, R9, RZ ;  /* 0x0000000914137224 */ /* 0x000fe200078e02ff */
[----:B------:R-:W-:-:S03]  /*02c0*/  IABS R20, R14 ;  /* 0x0000000e00147213 */ /* 0x000fc60000000000 */
[----:B------:R-:W-:-:S04]  /*02d0*/  IMAD.HI.U32 R17, R17, R19, R16 ;  /* 0x0000001311117227 */ /* 0x000fc800078e0010 */
[----:B------:R-:W-:Y:S02]  /*02e0*/  IMAD.MOV R15, RZ, RZ, -R20 ;  /* 0x000000ffff0f7224 */ /* 0x000fe400078e0a14 */
[----:B------:R-:W-:-:S04]  /*02f0*/  IMAD.HI.U32 R17, R17, R18, RZ ;  /* 0x0000001211117227 */ /* 0x000fc800078e00ff */
[----:B------:R-:W-:-:S05]  /*0300*/  IMAD R16, R17, R15, R18 ;  /* 0x0000000f11107224 */ /* 0x000fca00078e0212 */
[----:B------:R-:W-:-:S13]  /*0310*/  ISETP.GT.U32.AND P2, PT, R9, R16, PT ;  /* 0x000000100900720c */ /* 0x000fda0003f44070 */
[----:B------:R-:W-:-:S05]  /*0320*/  @!P2 IMAD.IADD R16, R16, 0x1, -R9 ;  /* 0x000000011010a824 */ /* 0x000fca00078e0a09 */
[----:B------:R-:W-:Y:S02]  /*0330*/  ISETP.GE.U32.AND P0, PT, R16, R9, PT ;  /* 0x000000091000720c */ /* 0x000fe40003f06070 */
[----:B------:R-:W-:Y:S02]  /*0340*/  LOP3.LUT R9, R3, R14, RZ, 0x3c, !PT ;  /* 0x0000000e03097212 */ /* 0x000fe400078e3cff */
[----:B------:R-:W-:Y:S02]  /*0350*/  @!P2 IADD3 R17, PT, PT, R17, 0x1, RZ ;  /* 0x000000011111a810 */ /* 0x000fe40007ffe0ff */
[----:B------:R-:W-:Y:S02]  /*0360*/  ISETP.GE.AND P1, PT, R9, RZ, PT ;  /* 0x000000ff0900720c */ /* 0x000fe40003f26270 */
[----:B------:R-:W-:-:S05]  /*0370*/  ISETP.NE.AND P2, PT, R14, RZ, PT ;  /* 0x000000ff0e00720c */ /* 0x000fca0003f45270 */
[----:B------:R-:W-:-:S04]  /*0380*/  @P0 VIADD R17, R17, 0x1 ;  /* 0x0000000111110836 */ /* 0x000fc80000000000 */
[----:B------:R-:W-:-:S04]  /*0390*/  IMAD.MOV.U32 R9, RZ, RZ, R17 ;  /* 0x000000ffff097224 */ /* 0x000fc800078e0011 */
[----:B------:R-:W-:Y:S01]  /*03a0*/  @!P1 IMAD.MOV R9, RZ, RZ, -R9 ;  /* 0x000000ffff099224 */ /* 0x000fe200078e0a09 */
[----:B------:R-:W-:-:S04]  /*03b0*/  @!P2 LOP3.LUT R9, RZ, R14, RZ, 0x33, !PT ;  /* 0x0000000eff09a212 */ /* 0x000fc800078e33ff */
[----:B------:R-:W5:Y:S01]  /*03c0*/  I2F.F64 R16, R9 ;  /* 0x0000000900107312 */ /* 0x000f620000201c00 */
[----:B------:R-:W-:-:S05]  /*03d0*/  IADD3 R15, PT, PT, -R9, RZ, RZ ;  /* 0x000000ff090f7210 */ /* 0x000fca0007ffe1ff */
[----:B------:R-:W-:Y:S01]  /*03e0*/  IMAD R14, R14, R15, R3 ;  /* 0x0000000f0e0e7224 */ /* 0x000fe200078e0203 */
[----:B---3--:R-:W-:-:S05]  /*03f0*/  ISETP.GE.AND P1, PT, R8, 0x1, PT ;  /* 0x000000010800780c */ /* 0x008fca0003f26270 */
[----:B------:R-:W4:Y:S01]  /*0400*/  I2F.F64 R14, R14 ;  /* 0x0000000e000e7312 */ /* 0x000f220000201c00 */
[----:B-----5:R-:W-:Y:S02]  /*0410*/  DFMA R10, R16, R12, R10 ;  /* 0x0000000c100a722b */ /* 0x020fe4000000000a */
[----:B------:R-:W-:-:S08]  /*0420*/  DMUL R12, R12, 0.5 ;  /* 0x3fe000000c0c7828 */ /* 0x000fd00000000000 */
[----:B------:R-:W-:Y:S02]  /*0430*/  DSETP.GEU.AND P0, PT, |R10|, R12, PT ;  /* 0x0000000c0a00722a */ /* 0x000fe40003f0e200 */
[----:B----4-:R-:W-:Y:S01]  /*0440*/  DFMA R18, R14, R4, R6 ;  /* 0x000000040e12722b */ /* 0x010fe20000000006 */
[----:B------:R-:W-:-:S03]  /*0450*/  IMAD.MOV.U32 R5, RZ, RZ, RZ ;  /* 0x000000ffff057224 */ /* 0x000fc600078e00ff */
[----:B------:R-:W-:Y:S02]  /*0460*/  FSEL R10, R10, RZ, P0 ;  /* 0x000000ff0a0a7208 */ /* 0x000fe40000000000 */
[----:B------:R-:W-:Y:S01]  /*0470*/  FSEL R11, R11, RZ, P0 ;  /* 0x000000ff0b0b7208 */ /* 0x000fe20000000000 */
[----:B------:R-:W-:Y:S06]  /*0480*/  @!P1 BRA `(.L_x_0) ;  /* 0x0000000000489947 */ /* 0x000fec0003800000 */
[----:B------:R-:W-:Y:S01]  /*0490*/  BSSY.RECONVERGENT B0, `(.L_x_0) ;  /* 0x0000011000007945 */ /* 0x000fe20003800200 */
[----:B------:R-:W-:Y:S01]  /*04a0*/  IMAD.MOV.U32 R5, RZ, RZ, RZ ;  /* 0x000000ffff057224 */ /* 0x000fe200078e00ff */
[----:B------:R-:W-:Y:S02]  /*04b0*/  CS2R R6, SRZ ;  /* 0x0000000000067805 */ /* 0x000fe4000001ff00 */
[----:B------:R-:W-:Y:S02]  /*04c0*/  CS2R R12, SRZ ;  /* 0x00000000000c7805 */ /* 0x000fe4000001ff00 */
[----:B------:R-:W-:Y:S02]  /*04d0*/  CS2R R14, SRZ ;  /* 0x00000000000e7805 */ /* 0x000fe4000001ff00 */
[----:B------:R-:W-:-:S07]  /*04e0*/  CS2R R16, SRZ ;  /* 0x0000000000107805 */ /* 0x000fce000001ff00 */
.L_x_1:
[----:B------:R-:W-:Y:S01]  /*04f0*/  DADD R16, -R16, R14 ;  /* 0x0000000010107229 */ /* 0x000fe2000000010e */
[----:B------:R-:W-:Y:S01]  /*0500*/  VIADD R5, R5, 0x1 ;  /* 0x0000000105057836 */ /* 0x000fe20000000000 */
[----:B------:R-:W-:-:S04]  /*0510*/  DADD R14, R6, R6 ;  /* 0x00000000060e7229 */ /* 0x000fc80000000006 */
[----:B------:R-:W-:Y:S02]  /*0520*/  ISETP.GE.AND P0, PT, R5, R8, PT ;  /* 0x000000080500720c */ /* 0x000fe40003f06270 */
[----:B------:R-:W-:Y:S02]  /*0530*/  DADD R6, R18, R16 ;  /* 0x0000000012067229 */ /* 0x000fe40000000010 */
[----:B------:R-:W-:-:S06]  /*0540*/  DFMA R12, R14, R12, R10 ;  /* 0x0000000c0e0c722b */ /* 0x000fcc000000000a */
[----:B------:R-:W-:Y:S02]  /*0550*/  DMUL R14, R6, R6 ;  /* 0x00000006060e7228 */ /* 0x000fe40000000000 */
[----:B------:R-:W-:-:S08]  /*0560*/  DMUL R16, R12, R12 ;  /* 0x0000000c0c107228 */ /* 0x000fd00000000000 */
[----:B------:R-:W-:-:S08]  /*0570*/  DADD R20, R14, R16 ;  /* 0x000000000e147229 */ /* 0x000fd00000000010 */
[----:B------:R-:W-:-:S14]  /*0580*/  DSETP.LT.AND P1, PT, R20, 4, PT ;  /* 0x401000001400742a */ /* 0x000fdc0003f21000 */
[----:B------:R-:W-:Y:S05]  /*0590*/  @!P0 BRA P1, `(.L_x_1) ;  /* 0xfffffffc00d48947 */ /* 0x000fea000083ffff */
[----:B------:R-:W-:Y:S05]  /*05a0*/  BSYNC.RECONVERGENT B0 ;  /* 0x0000000000007941 */ /* 0x000fea0003800200 */
.L_x_0:
[----:B------:R-:W-:Y:S01]  /*05b0*/  ISETP.NE.AND P0, PT, R5, R8, PT ;  /* 0x000000080500720c */ /* 0x000fe20003f05270 */
[----:B------:R-:W-:-:S12]  /*05c0*/  BSSY.RECONVERGENT B0, `(.L_x_2) ;  /* 0x0000040000007945 */ /* 0x000fd80003800200 */
[----:B------:R-:W-:Y:S05]  /*05d0*/  @P0 BRA `(.L_x_3) ;  /* 0x0000000000540947 */ /* 0x000fea0003800000 */
[----:B------:R-:W0:Y:S01]  /*05e0*/  LDC.64 R6, c[0x4][0x60] ;  /* 0x01001800ff067b82 */ /* 0x000e220000000a00 */
[----:B------:R-:W1:Y:S01]  /*05f0*/  LDCU.64 UR4, c[0x4][0x68] ;  /* 0x01000d00ff0477ac */ /* 0x000e620008000a00 */
[----:B0-----:R-:W2:Y:S01]  /*0600*/  LDG.E R13, desc[UR8][R6.64] ;  /* 0x00000008060d7981 */ /* 0x001ea2000c1e1900 */
[----:B-1----:R-:W-:Y:S01]  /*0610*/  MOV R4, UR4 ;  /* 0x0000000400047c02 */ /* 0x002fe20008000f00 */
[----:B------:R-:W-:Y:S01]  /*0620*/  IMAD.U32 R5, RZ, RZ, UR5 ;  /* 0x00000005ff057e24 */ /* 0x000fe2000f8e00ff */
[----:B------:R-:W0:Y:S01]  /*0630*/  LDCU.64 UR4, c[0x0][0x380] ;  /* 0x00007000ff0477ac */ /* 0x000e220008000a00 */
[----:B------:R-:W-:Y:S02]  /*0640*/  IMAD R8, R3, 0x3, RZ ;  /* 0x0000000303087824 */ /* 0x000fe400078e02ff */
[----:B--2---:R-:W-:-:S05]  /*0650*/  IMAD.WIDE R12, R13, 0xc, R4 ;  /* 0x0000000c0d0c7825 */ /* 0x004fca00078e0204 */
[----:B------:R-:W2:Y:S01]  /*0660*/  LDG.E R19, desc[UR8][R12.64] ;  /* 0x000000080c137981 */ /* 0x000ea2000c1e1900 */
[----:B0-----:R-:W-:Y:S02]  /*0670*/  IMAD.U32 R11, RZ, RZ, UR4 ;  /* 0x00000004ff0b7e24 */ /* 0x001fe4000f8e00ff */
[----:B------:R-:W-:-:S03]  /*0680*/  IMAD.U32 R9, RZ, RZ, UR5 ;  /* 0x00000005ff097e24 */ /* 0x000fc6000f8e00ff */
[----:B------:R-:W-:-:S04]  /*0690*/  IADD3 R14, P0, PT, R8, R11, RZ ;  /* 0x0000000b080e7210 */ /* 0x000fc80007f1e0ff */
[----:B------:R-:W-:-:S05]  /*06a0*/  LEA.HI.X.SX32 R15, R8, R9, 0x1, P0 ;  /* 0x00000009080f7211 */ /* 0x000fca00000f0eff */
[----:B--2---:R0:W-:Y:S04]  /*06b0*/  STG.E.U8 desc[UR8][R14.64], R19 ;  /* 0x000000130e007986 */ /* 0x0041e8000c101108 */
[----:B------:R-:W2:Y:S02]  /*06c0*/  LDG.E R17, desc[UR8][R6.64] ;  /* 0x0000000806117981 */ /* 0x000ea4000c1e1900 */
[----:B--2---:R-:W-:-:S06]  /*06d0*/  IMAD.WIDE R16, R17, 0xc, R4 ;  /* 0x0000000c11107825 */ /* 0x004fcc00078e0204 */
[----:B------:R-:W2:Y:S04]  /*06e0*/  LDG.E R17, desc[UR8][R16.64+0x4] ;  /* 0x0000040810117981 */ /* 0x000ea8000c1e1900 */
[----:B--2---:R0:W-:Y:S04]  /*06f0*/  STG.E.U8 desc[UR8][R14.64+0x1], R17 ;  /* 0x000001110e007986 */ /* 0x0041e8000c101108 */
[----:B------:R-:W2:Y:S02]  /*0700*/  LDG.E R12, desc[UR8][R6.64] ;  /* 0x00000008060c7981 */ /* 0x000ea4000c1e1900 */
[----:B--2---:R-:W-:Y:S01]  /*0710*/  SHF.R.S32.HI R13, RZ, 0x1f, R12 ;  /* 0x0000001fff0d7819 */ /* 0x004fe2000001140c */
[----:B0-----:R-:W-:Y:S06]  /*0720*/  BRA `(.L_x_4) ;  /* 0x0000000000a47947 */ /* 0x001fec0003800000 */
.L_x_3:
[----:B------:R-:W0:Y:S01]  /*0730*/  LDC.64 R6, c[0x4][0x60] ;  /* 0x01001800ff067b82 */ /* 0x000e220000000a00 */
[----:B------:R-:W1:Y:S01]  /*0740*/  LDCU.64 UR4, c[0x4][0x68] ;  /* 0x01000d00ff0477ac */ /* 0x000e620008000a00 */
[----:B0-----:R0:W2:Y:S01]  /*0750*/  LDG.E R7, desc[UR8][R6.64] ;  /* 0x0000000806077981 */ /* 0x0010a2000c1e1900 */
[----:B------:R-:W-:Y:S02]  /*0760*/  ISETP.GE.AND P2, PT, R5, RZ, PT ;  /* 0x000000ff0500720c */ /* 0x000fe40003f46270 */
[----:B0-----:R-:W-:Y:S01]  /*0770*/  IABS R6, R5 ;  /* 0x0000000500067213 */ /* 0x001fe20000000000 */
[----:B-1----:R-:W-:Y:S01]  /*0780*/  IMAD.U32 R5, RZ, RZ, UR5 ;  /* 0x00000005ff057e24 */ /* 0x002fe2000f8e00ff */
[-C--:B--2---:R-:W-:Y:S02]  /*0790*/  IABS R10, R7.reuse ;  /* 0x00000007000a7213 */ /* 0x084fe40000000000 */
[----:B------:R-:W-:Y:S02]  /*07a0*/  IABS R12, R7 ;  /* 0x00000007000c7213 */ /* 0x000fe40000000000 */
[----:B------:R-:W0:Y:S08]  /*07b0*/  I2F.RP R4, R10 ;  /* 0x0000000a00047306 */ /* 0x000e300000209400 */
[----:B0-----:R-:W0:Y:S02]  /*07c0*/  MUFU.RCP R4, R4 ;  /* 0x0000000400047308 */ /* 0x001e240000001000 */
[----:B0-----:R-:W-:Y:S01]  /*07d0*/  IADD3 R8, PT, PT, R4, 0xffffffe, RZ ;  /* 0x0ffffffe04087810 */ /* 0x001fe20007ffe0ff */
[----:B------:R-:W-:-:S05]  /*07e0*/  IMAD.MOV R4, RZ, RZ, -R12 ;  /* 0x000000ffff047224 */ /* 0x000fca00078e0a0c */
[----:B------:R0:W1:Y:S02]  /*07f0*/  F2I.FTZ.U32.TRUNC.NTZ R9, R8 ;  /* 0x0000000800097305 */ /* 0x000064000021f000 */
[----:B0-----:R-:W-:Y:S02]  /*0800*/  IMAD.MOV.U32 R8, RZ, RZ, RZ ;  /* 0x000000ffff087224 */ /* 0x001fe400078e00ff */
[----:B-1----:R-:W-:-:S04]  /*0810*/  IMAD.MOV R11, RZ, RZ, -R9 ;  /* 0x000000ffff0b7224 */ /* 0x002fc800078e0a09 */
[----:B------:R-:W-:-:S04]  /*0820*/  IMAD R11, R11, R10, RZ ;  /* 0x0000000a0b0b7224 */ /* 0x000fc800078e02ff */
[----:B------:R-:W-:-:S06]  /*0830*/  IMAD.HI.U32 R9, R9, R11, R8 ;  /* 0x0000000b09097227 */ /* 0x000fcc00078e0008 */
[----:B------:R-:W-:-:S04]  /*0840*/  IMAD.HI.U32 R9, R9, R6, RZ ;  /* 0x0000000609097227 */ /* 0x000fc800078e00ff */
[----:B------:R-:W-:Y:S02]  /*0850*/  IMAD R9, R9, R4, R6 ;  /* 0x0000000409097224 */ /* 0x000fe400078e0206 */
[----:B------:R-:W-:Y:S01]  /*0860*/  IMAD.U32 R4, RZ, RZ, UR4 ;  /* 0x00000004ff047e24 */ /* 0x000fe2000f8e00ff */
[----:B------:R-:W0:Y:S02]  /*0870*/  LDCU.64 UR4, c[0x0][0x380] ;  /* 0x00007000ff0477ac */ /* 0x000e240008000a00 */
[----:B------:R-:W-:-:S13]  /*0880*/  ISETP.GT.U32.AND P0, PT, R10, R9, PT ;  /* 0x000000090a00720c */ /* 0x000fda0003f04070 */
[----:B------:R-:W-:Y:S02]  /*0890*/  @!P0 IADD3 R9, PT, PT, R9, -R10, RZ ;  /* 0x8000000a09098210 */ /* 0x000fe40007ffe0ff */
[----:B------:R-:W-:Y:S02]  /*08a0*/  ISETP.NE.AND P0, PT, R7, RZ, PT ;  /* 0x000000ff0700720c */ /* 0x000fe40003f05270 */
[----:B------:R-:W-:-:S13]  /*08b0*/  ISETP.GT.U32.AND P1, PT, R10, R9, PT ;  /* 0x000000090a00720c */ /* 0x000fda0003f24070 */
[----:B------:R-:W-:-:S04]  /*08c0*/  @!P1 IMAD.IADD R9, R9, 0x1, -R10 ;  /* 0x0000000109099824 */ /* 0x000fc800078e0a0a */
[----:B------:R-:W-:-:S05]  /*08d0*/  IMAD.MOV.U32 R15, RZ, RZ, R9 ;  /* 0x000000ffff0f7224 */ /* 0x000fca00078e0009 */
[----:B------:R-:W-:Y:S02]  /*08e0*/  @!P2 IADD3 R15, PT, PT, -R15, RZ, RZ ;  /* 0x000000ff0f0fa210 */ /* 0x000fe40007ffe1ff */
[----:B------:R-:W-:-:S05]  /*08f0*/  @!P0 LOP3.LUT R15, RZ, R7, RZ, 0x33, !PT ;  /* 0x00000007ff0f8212 */ /* 0x000fca00078e33ff */
[----:B------:R-:W-:-:S05]  /*0900*/  IMAD.WIDE.U32 R6, R15, 0xc, R4 ;  /* 0x0000000c0f067825 */ /* 0x000fca00078e0004 */
[----:B------:R-:W2:Y:S01]  /*0910*/  LDG.E R17, desc[UR8][R6.64] ;  /* 0x0000000806117981 */ /* 0x000ea2000c1e1900 */
[----:B------:R-:W-:Y:S01]  /*0920*/  IMAD R8, R3, 0x3, RZ ;  /* 0x0000000303087824 */ /* 0x000fe200078e02ff */
[----:B0-----:R-:W-:Y:S01]  /*0930*/  MOV R11, UR4 ;  /* 0x00000004000b7c02 */ /* 0x001fe20008000f00 */
[----:B------:R-:W-:-:S03]  /*0940*/  IMAD.U32 R9, RZ, RZ, UR5 ;  /* 0x00000005ff097e24 */ /* 0x000fc6000f8e00ff */
[----:B------:R-:W-:-:S04]  /*0950*/  IADD3 R12, P0, PT, R8, R11, RZ ;  /* 0x0000000b080c7210 */ /* 0x000fc80007f1e0ff */
[----:B------:R-:W-:-:S05]  /*0960*/  LEA.HI.X.SX32 R13, R8, R9, 0x1, P0 ;  /* 0x00000009080d7211 */ /* 0x000fca00000f0eff */
[----:B--2---:R-:W-:Y:S04]  /*0970*/  STG.E.U8 desc[UR8][R12.64], R17 ;  /* 0x000000110c007986 */ /* 0x004fe8000c101108 */
[----:B------:R-:W2:Y:S04]  /*0980*/  LDG.E R19, desc[UR8][R6.64+0x4] ;  /* 0x0000040806137981 */ /* 0x000ea8000c1e1900 */
[----:B--2---:R0:W-:Y:S02]  /*0990*/  STG.E.U8 desc[UR8][R12.64+0x1], R19 ;  /* 0x000001130c007986 */ /* 0x0041e4000c101108 */
[----:B0-----:R-:W-:-:S02]  /*09a0*/  HFMA2 R13, -RZ, RZ, 0, 0 ;  /* 0x00000000ff0d7431 */ /* 0x001fc400000001ff */
[----:B------:R-:W-:-:S07]  /*09b0*/  IMAD.MOV.U32 R12, RZ, RZ, R15 ;  /* 0x000000ffff0c7224 */ /* 0x000fce00078e000f */
.L_x_4:
[----:B------:R-:W-:Y:S05]  /*09c0*/  BSYNC.RECONVERGENT B0 ;  /* 0x0000000000007941 */ /* 0x000fea0003800200 */
.L_x_2:
[----:B------:R-:W-:-:S04]  /*09d0*/  IMAD.WIDE.U32 R4, R12, 0xc, R4 ;  /* 0x0000000c0c047825 */ /* 0x000fc800078e0004 */
[----:B------:R-:W-:-:S04]  /*09e0*/  IMAD R13, R13, 0xc, RZ ;  /* 0x0000000c0d0d7824 */ /* 0x000fc800078e02ff */
[----:B------:R-:W-:-:S06]  /*09f0*/  IMAD.IADD R5, R5, 0x1, R13 ;  /* 0x0000000105057824 */ /* 0x000fcc00078e020d */
[----:B------:R-:W2:Y:S01]  /*0a00*/  LDG.E R5, desc[UR8][R4.64+0x8] ;  /* 0x0000080804057981 */ /* 0x000ea2000c1e1900 */
[C---:B------:R-:W-:Y:S01]  /*0a10*/  IADD3 R6, P0, PT, R8.reuse, R11, RZ ;  /* 0x0000000b08067210 */ /* 0x040fe20007f1e0ff */
[----:B------:R-:W-:Y:S03]  /*0a20*/  BSSY.RECONVERGENT B0, `(.L_x_5) ;  /* 0x0000009000007945 */ /* 0x000fe60003800200 */
[----:B------:R-:W-:Y:S01]  /*0a30*/  LEA.HI.X.SX32 R7, R8, R9, 0x1, P0 ;  /* 0x0000000908077211 */ /* 0x000fe200000f0eff */
[----:B------:R-:W-:-:S05]  /*0a40*/  VIADD R9, R3, 0x1 ;  /* 0x0000000103097836 */ /* 0x000fca0000000000 */
[----:B------:R-:W-:Y:S01]  /*0a50*/  ISETP.NE.AND P0, PT, R9, R2, PT ;  /* 0x000000020900720c */ /* 0x000fe20003f05270 */
[----:B--2---:R0:W-:-:S12]  /*0a60*/  STG.E.U8 desc[UR8][R6.64+0x2], R5 ;  /* 0x0000020506007986 */ /* 0x0041d8000c101108 */
[----:B------:R-:W-:Y:S05]  /*0a70*/  @P0 BRA `(.L_x_6) ;  /* 0x00000000000c0947 */ /* 0x000fea0003800000 */
[----:B------:R-:W-:-:S13]  /*0a80*/  ISETP.GT.AND P0, PT, R0, R3, PT ;  /* 0x000000030000720c */ /* 0x000fda0003f04270 */
[----:B------:R-:W-:Y:S05]  /*0a90*/  @!P0 EXIT ;  /* 0x000000000000894d */ /* 0x000fea0003800000 */
[----:B------:R-:W-:-:S07]  /*0aa0*/  MOV R9, R0 ;  /* 0x0000000000097202 */ /* 0x000fce0000000f00 */
.L_x_6:
[----:B------:R-:W-:Y:S05]  /*0ab0*/  BSYNC.RECONVERGENT B0 ;  /* 0x0000000000007941 */ /* 0x000fea0003800200 */
.L_x_5:
[----:B------:R-:W-:Y:S01]  /*0ac0*/  ISETP.GT.AND P0, PT, R9, R0, PT ;  /* 0x000000000900720c */ /* 0x000fe20003f04270 */
[----:B------:R-:W-:-:S12]  /*0ad0*/  IMAD.MOV.U32 R3, RZ, RZ, R9 ;  /* 0x000000ffff037224 */ /* 0x000fd800078e0009 */
[----:B------:R-:W-:Y:S05]  /*0ae0*/  @!P0 BRA `(.L_x_7) ;  /* 0xfffffff400a08947 */ /* 0x000fea000383ffff */
[----:B------:R-:W-:Y:S05]  /*0af0*/  EXIT ;  /* 0x000000000000794d */ /* 0x000fea0003800000 */
.L_x_8:
[----:B------:R-:W-:-:S00]  /*0b00*/  BRA `(.L_x_8) ;  /* 0xfffffffc00fc7947 */ /* 0x000fc0000383ffff */
[----:B------:R-:W-:-:S00]  /*0b10*/  NOP ;  /* 0x0000000000007918 */ /* 0x000fc00000000000 */
        /* <DEDUP_REMOVED lines=14> */
.L_x_9:


//--------------------- .nv.global.init           --------------------------
	.section	.nv.global.init,"aw",@progbits
	.align	4
.nv.global.init:
	.type		iteration_max,@object
	.size		iteration_max,(gradient_size - iteration_max)
iteration_max:
        /*0000*/ 	.byte	0xc8, 0x00, 0x00, 0x00
	.type		gradient_size,@object
	.size		gradient_size,(colors - gradient_size)
gradient_size:
        /*0004*/ 	.byte	0x10, 0x00, 0x00, 0x00
	.type		colors,@object
	.size		colors,(.L_13 - colors)
colors:
        /*0008*/ 	.byte	0x42, 0x00, 0x00, 0x00, 0x1e, 0x00, 0x00, 0x00, 0x0f, 0x00, 0x00, 0x00, 0x19, 0x00, 0x00, 0x00
        /* <DEDUP_REMOVED lines=11> */
        /*00c8*/ 	.byte	0x10, 0x00, 0x00, 0x00, 0x10, 0x00, 0x00, 0x00, 0x10, 0x00, 0x00, 0x00
.L_13:


//--------------------- .nv.shared.reserved.0     --------------------------
	.section	.nv.shared.reserved.0,"aw",@nobits
	.weak		__nv_reservedSMEM_offset_0_alias
	.size		__nv_reservedSMEM_offset_0_alias, 0, 64
	.other		__nv_reservedSMEM_offset_0_alias,@"STO_CUDA_RESERVED_SHARED STV_DEFAULT"
__nv_reservedSMEM_offset_0_alias:
	.zero		0
	.zero		64


//--------------------- .nv.global                --------------------------
	.section	.nv.global,"aw",@nobits
	.align	8
.nv.global:
	.type		c_y_min,@object
	.size		c_y_min,(c_x_min - c_y_min)
c_y_min:
	.zero		8
	.type		c_x_min,@object
	.size		c_x_min,(pixel_width - c_x_min)
c_x_min:
	.zero		8
	.type		pixel_width,@object
	.size		pixel_width,(c_x_max - pixel_width)
pixel_width:
	.zero		8
	.type		c_x_max,@object
	.size		c_x_max,(pixel_height - c_x_max)
c_x_max:
	.zero		8
	.type		pixel_height,@object
	.size		pixel_height,(c_y_max - pixel_height)
pixel_height:
	.zero		8
	.type		c_y_max,@object
	.size		c_y_max,(pixels_per_thread - c_y_max)
c_y_max:
	.zero		8
	.type		pixels_per_thread,@object
	.size		pixels_per_thread,(image_size - pixels_per_thread)
pixels_per_thread:
	.zero		4
	.type		image_size,@object
	.size		image_size,(num_threads - image_size)
image_size:
	.zero		4
	.type		num_threads,@object
	.size		num_threads,(th_per_block - num_threads)
num_threads:
	.zero		4
	.type		th_per_block,@object
	.size		th_per_block,(image_buffer_size - th_per_block)
th_per_block:
	.zero		4
	.type		image_buffer_size,@object
	.size		image_buffer_size,(.L_8 - image_buffer_size)
image_buffer_size:
	.zero		4
.L_8:


//--------------------- .nv.constant0._Z18compute_mandelbrotPh --------------------------
	.section	.nv.constant0._Z18compute_mandelbrotPh,"a",@progbits
	.sectionflags	@""
	.align	4
.nv.constant0._Z18compute_mandelbrotPh:
	.zero		904


//--------------------- SYMBOLS --------------------------

	.type		.nv.reservedSmem.offset0,@object
	.size		.nv.reservedSmem.offset0,0x4
